//
// Generated by NVIDIA NVVM Compiler
//
// Compiler Build ID: CL-36424714
// Cuda compilation tools, release 13.0, V13.0.88
// Based on NVVM 20.0.0
//

.version 9.0
.target sm_100
.address_size 64

	// .globl	kernel

.visible .entry kernel(
	.param .u64 .ptr .align 1 kernel_param_0
)
{
	.reg .b32 	%r<2>;
	.reg .b64 	%rd<3>;

	ld.param.u64 	%rd1, [kernel_param_0];
	cvta.to.global.u64 	%rd2, %rd1;
	mov.b32 	%r1, 5;
	st.global.u32 	[%rd2], %r1;
	ret;

}
	// .globl	kernel_2
.visible .entry kernel_2(
	.param .u64 .ptr .align 1 kernel_2_param_0,
	.param .u64 .ptr .align 1 kernel_2_param_1
)
{
	.reg .pred 	%p<2>;
	.reg .b32 	%r<5>;
	.reg .b64 	%rd<7>;

	ld.param.u64 	%rd1, [kernel_2_param_0];
	ld.param.u64 	%rd2, [kernel_2_param_1];
	cvta.to.global.u64 	%rd3, %rd2;
	mov.u32 	%r1, %tid.x;
	ld.global.u32 	%r2, [%rd3];
	setp.ge.u32 	%p1, %r1, %r2;
	@%p1 bra 	$L__BB1_2;
	cvta.to.global.u64 	%rd4, %rd1;
	mul.wide.u32 	%rd5, %r1, 4;
	add.s64 	%rd6, %rd4, %rd5;
	ld.global.u32 	%r3, [%rd6];
	shl.b32 	%r4, %r3, 1;
	st.global.u32 	[%rd6], %r4;
$L__BB1_2:
	ret;

}


// ===== COMPILED SASS (sm_100) =====

	.target	sm_100

	.elftype	@"ET_EXEC"


//--------------------- .note.nv.tkinfo           --------------------------
	.section	.note.nv.tkinfo,"",@"SHT_NOTE"
	.sectionflags	@"SHF_NOTE_NV_TKINFO"
	.tkinfo
        /*0018*/ 	.word	0x00000002
        /*0030*/ 	.string	""
        /*0030*/ 	.string	"ptxas"
        /*0030*/ 	.string	"Cuda compilation tools, release 13.0, V13.0.88"
        /*0030*/ 	.string	"Build cuda_13.0.r13.0/compiler.36424714_0"
        /*0030*/ 	.string	"-arch sm_100 -m 64 "



//--------------------- .note.nv.cuinfo           --------------------------
	.section	.note.nv.cuinfo,"",@"SHT_NOTE"
	.sectionflags	@"SHF_NOTE_NV_CUINFO"
        /*0018*/ 	.short	0x0002
        /*001a*/ 	.short	0x0064
        /*001c*/ 	.short	0x0082
	.zero		2


//--------------------- .nv.info                  --------------------------
	.section	.nv.info,"",@"SHT_CUDA_INFO"
	.align	4


	//----- nvinfo : EIATTR_REGCOUNT
	.align		4
        /*0000*/ 	.byte	0x04, 0x2f
        /*0002*/ 	.short	(.L_1 - .L_0)
	.align		4
.L_0:
        /*0004*/ 	.word	index@(kernel)
        /*0008*/ 	.word	0x00000008


	//----- nvinfo : EIATTR_FRAME_SIZE
	.align		4
.L_1:
        /*000c*/ 	.byte	0x04, 0x11
        /*000e*/ 	.short	(.L_3 - .L_2)
	.align		4
.L_2:
        /*0010*/ 	.word	index@(kernel)
        /*0014*/ 	.word	0x00000000


	//----- nvinfo : EIATTR_REGCOUNT
	.align		4
.L_3:
        /*0018*/ 	.byte	0x04, 0x2f
        /*001a*/ 	.short	(.L_5 - .L_4)
	.align		4
.L_4:
        /*001c*/ 	.word	index@(kernel_2)
        /*0020*/ 	.word	0x00000008


	//----- nvinfo : EIATTR_FRAME_SIZE
	.align		4
.L_5:
        /*0024*/ 	.byte	0x04, 0x11
        /*0026*/ 	.short	(.L_7 - .L_6)
	.align		4
.L_6:
        /*0028*/ 	.word	index@(kernel_2)
        /*002c*/ 	.word	0x00000000


	//----- nvinfo : EIATTR_MIN_STACK_SIZE
	.align		4
.L_7:
        /*0030*/ 	.byte	0x04, 0x12
        /*0032*/ 	.short	(.L_9 - .L_8)
	.align		4
.L_8:
        /*0034*/ 	.word	index@(kernel_2)
        /*0038*/ 	.word	0x00000000


	//----- nvinfo : EIATTR_MIN_STACK_SIZE
	.align		4
.L_9:
        /*003c*/ 	.byte	0x04, 0x12
        /*003e*/ 	.short	(.L_11 - .L_10)
	.align		4
.L_10:
        /*0040*/ 	.word	index@(kernel)
        /*0044*/ 	.word	0x00000000
.L_11:


//--------------------- .nv.compat                --------------------------
	.section	.nv.compat,"",@"SHT_CUDA_COMPAT_INFO"
	.align	4
        /*0000*/ 	.byte	0x02, 0x09, 0x00, 0x00, 0x02, 0x02, 0x01, 0x00, 0x02, 0x05, 0x05, 0x00, 0x03, 0x07, 0x01, 0x01
        /*0010*/ 	.byte	0x02, 0x03, 0x00, 0x00, 0x02, 0x06, 0x01, 0x00, 0x04, 0x0b, 0x08, 0x00, 0x09, 0x00, 0x00, 0x00
        /*0020*/ 	.byte	0x00, 0x00, 0x00, 0x00


//--------------------- .nv.info.kernel_2         --------------------------
	.section	.nv.info.kernel_2,"",@"SHT_CUDA_INFO"
	.sectionflags	@""
	.align	4


	//----- nvinfo : EIATTR_CUDA_API_VERSION
	.align		4
        /*0000*/ 	.byte	0x04, 0x37
        /*0002*/ 	.short	(.L_13 - .L_12)
.L_12:
        /*0004*/ 	.word	0x00000082


	//----- nvinfo : EIATTR_KPARAM_INFO
	.align		4
.L_13:
        /*0008*/ 	.byte	0x04, 0x17
        /*000a*/ 	.short	(.L_15 - .L_14)
.L_14:
        /*000c*/ 	.word	0x00000000
        /*0010*/ 	.short	0x0001
        /*0012*/ 	.short	0x0008
        /*0014*/ 	.byte	0x00, 0xf5, 0x21, 0x00


	//----- nvinfo : EIATTR_KPARAM_INFO
	.align		4
.L_15:
        /*0018*/ 	.byte	0x04, 0x17
        /*001a*/ 	.short	(.L_17 - .L_16)
.L_16:
        /*001c*/ 	.word	0x00000000
        /*0020*/ 	.short	0x0000
        /*0022*/ 	.short	0x0000
        /*0024*/ 	.byte	0x00, 0xf5, 0x21, 0x00


	//----- nvinfo : EIATTR_SPARSE_MMA_MASK
	.align		4
.L_17:
        /*0028*/ 	.byte	0x03, 0x50
        /*002a*/ 	.short	0x0000


	//----- nvinfo : EIATTR_MAXREG_COUNT
	.align		4
        /*002c*/ 	.byte	0x03, 0x1b
        /*002e*/ 	.short	0x00ff


	//----- nvinfo : EIATTR_MERCURY_ISA_VERSION
	.align		4
        /*0030*/ 	.byte	0x03, 0x5f
        /*0032*/ 	.short	0x0101


	//----- nvinfo : EIATTR_VRC_CTA_INIT_COUNT
	.align		4
        /*0034*/ 	.byte	0x02, 0x4a
	.zero		1
	.zero		1


	//----- nvinfo : EIATTR_EXIT_INSTR_OFFSETS
	.align		4
        /*0038*/ 	.byte	0x04, 0x1c
        /*003a*/ 	.short	(.L_19 - .L_18)


	//   ....[0]....
.L_18:
        /*003c*/ 	.word	0x00000060


	//   ....[1]....
        /*0040*/ 	.word	0x000000c0


	//----- nvinfo : EIATTR_CBANK_PARAM_SIZE
	.align		4
.L_19:
        /*0044*/ 	.byte	0x03, 0x19
        /*0046*/ 	.short	0x0010


	//----- nvinfo : EIATTR_PARAM_CBANK
	.align		4
        /*0048*/ 	.byte	0x04, 0x0a
        /*004a*/ 	.short	(.L_21 - .L_20)
	.align		4
.L_20:
        /*004c*/ 	.word	index@(.nv.constant0.kernel_2)
        /*0050*/ 	.short	0x0380
        /*0052*/ 	.short	0x0010


	//----- nvinfo : EIATTR_SW_WAR
	.align		4
.L_21:
        /*0054*/ 	.byte	0x04, 0x36
        /*0056*/ 	.short	(.L_23 - .L_22)
.L_22:
        /*0058*/ 	.word	0x00000008
.L_23:


//--------------------- .nv.info.kernel           --------------------------
	.section	.nv.info.kernel,"",@"SHT_CUDA_INFO"
	.sectionflags	@""
	.align	4


	//----- nvinfo : EIATTR_CUDA_API_VERSION
	.align		4
        /*0000*/ 	.byte	0x04, 0x37
        /*0002*/ 	.short	(.L_25 - .L_24)
.L_24:
        /*0004*/ 	.word	0x00000082


	//----- nvinfo : EIATTR_KPARAM_INFO
	.align		4
.L_25:
        /*0008*/ 	.byte	0x04, 0x17
        /*000a*/ 	.short	(.L_27 - .L_26)
.L_26:
        /*000c*/ 	.word	0x00000000
        /*0010*/ 	.short	0x0000
        /*0012*/ 	.short	0x0000
        /*0014*/ 	.byte	0x00, 0xf5, 0x21, 0x00


	//----- nvinfo : EIATTR_SPARSE_MMA_MASK
	.align		4
.L_27:
        /*0018*/ 	.byte	0x03, 0x50
        /*001a*/ 	.short	0x0000


	//----- nvinfo : EIATTR_MAXREG_COUNT
	.align		4
        /*001c*/ 	.byte	0x03, 0x1b
        /*001e*/ 	.short	0x00ff


	//----- nvinfo : EIATTR_MERCURY_ISA_VERSION
	.align		4
        /*0020*/ 	.byte	0x03, 0x5f
        /*0022*/ 	.short	0x0101


	//----- nvinfo : EIATTR_VRC_CTA_INIT_COUNT
	.align		4
        /*0024*/ 	.byte	0x02, 0x4a
	.zero		1
	.zero		1


	//----- nvinfo : EIATTR_EXIT_INSTR_OFFSETS
	.align		4
        /*0028*/ 	.byte	0x04, 0x1c
        /*002a*/ 	.short	(.L_29 - .L_28)


	//   ....[0]....
.L_28:
        /*002c*/ 	.word	0x00000050


	//----- nvinfo : EIATTR_CBANK_PARAM_SIZE
	.align		4
.L_29:
        /*0030*/ 	.byte	0x03, 0x19
        /*0032*/ 	.short	0x0008


	//----- nvinfo : EIATTR_PARAM_CBANK
	.align		4
        /*0034*/ 	.byte	0x04, 0x0a
        /*0036*/ 	.short	(.L_31 - .L_30)
	.align		4
.L_30:
        /*0038*/ 	.word	index@(.nv.constant0.kernel)
        /*003c*/ 	.short	0x0380
        /*003e*/ 	.short	0x0008


	//----- nvinfo : EIATTR_SW_WAR
	.align		4
.L_31:
        /*0040*/ 	.byte	0x04, 0x36
        /*0042*/ 	.short	(.L_33 - .L_32)
.L_32:
        /*0044*/ 	.word	0x00000008
.L_33:


//--------------------- .nv.callgraph             --------------------------
	.section	.nv.callgraph,"",@"SHT_CUDA_CALLGRAPH"
	.align	4
	.sectionentsize	8
	.align		4
        /*0000*/ 	.word	0x00000000
	.align		4
        /*0004*/ 	.word	0xffffffff
	.align		4
        /*0008*/ 	.word	0x00000000
	.align		4
        /*000c*/ 	.word	0xfffffffe
	.align		4
        /*0010*/ 	.word	0x00000000
	.align		4
        /*0014*/ 	.word	0xfffffffd
	.align		4
        /*0018*/ 	.word	0x00000000
	.align		4
        /*001c*/ 	.word	0xfffffffc


//--------------------- .text.kernel_2            --------------------------
	.section	.text.kernel_2,"ax",@progbits
	.align	128
        .global         kernel_2
        .type           kernel_2,@function
        .size           kernel_2,(.L_x_2 - kernel_2)
        .other          kernel_2,@"STO_CUDA_ENTRY STV_DEFAULT"
kernel_2:
.text.kernel_2:
[----:B------:R-:W-:Y:S08]  /*0000*/  LDC R1, c[0x0][0x37c] ;  /* 0x0000df00ff017b82 */ /* 0x000ff00000000800 */
[----:B------:R-:W0:Y:S01]  /*0010*/  LDC.64 R2, c[0x0][0x388] ;  /* 0x0000e200ff027b82 */ /* 0x000e220000000a00 */
[----:B------:R-:W0:Y:S02]  /*0020*/  LDCU.64 UR4, c[0x0][0x358] ;  /* 0x00006b00ff0477ac */ /* 0x000e240008000a00 */
[----:B0-----:R-:W2:Y:S01]  /*0030*/  LDG.E R2, desc[UR4][R2.64] ;  /* 0x0000000402027981 */ /* 0x001ea2000c1e1900 */
[----:B------:R-:W2:Y:S02]  /*0040*/  S2R R5, SR_TID.X ;  /* 0x0000000000057919 */ /* 0x000ea40000002100 */
[----:B--2---:R-:W-:-:S13]  /*0050*/  ISETP.GE.U32.AND P0, PT, R5, R2, PT ;  /* 0x000000020500720c */ /* 0x004fda0003f06070 */
[----:B------:R-:W-:Y:S05]  /*0060*/  @P0 EXIT ;  /* 0x000000000000094d */ /* 0x000fea0003800000 */
[----:B------:R-:W0:Y:S02]  /*0070*/  LDC.64 R2, c[0x0][0x380] ;  /* 0x0000e000ff027b82 */ /* 0x000e240000000a00 */
[----:B0-----:R-:W-:-:S05]  /*0080*/  IMAD.WIDE.U32 R2, R5, 0x4, R2 ;  /* 0x0000000405027825 */ /* 0x001fca00078e0002 */
[----:B------:R-:W2:Y:S02]  /*0090*/  LDG.E R0, desc[UR4][R2.64] ;  /* 0x0000000402007981 */ /* 0x000ea4000c1e1900 */
[----:B--2---:R-:W-:-:S05]  /*00a0*/  SHF.L.U32 R5, R0, 0x1, RZ ;  /* 0x0000000100057819 */ /* 0x004fca00000006ff */
[----:B------:R-:W-:Y:S01]  /*00b0*/  STG.E desc[UR4][R2.64], R5 ;  /* 0x0000000502007986 */ /* 0x000fe2000c101904 */
[----:B------:R-:W-:Y:S05]  /*00c0*/  EXIT ;  /* 0x000000000000794d */ /* 0x000fea0003800000 */
.L_x_0:
[----:B------:R-:W-:-:S00]  /*00d0*/  BRA `(.L_x_0) ;  /* 0xfffffffc00fc7947 */ /* 0x000fc0000383ffff */
[----:B------:R-:W-:-:S00]  /*00e0*/  NOP ;  /* 0x0000000000007918 */ /* 0x000fc00000000000 */
        /* <DEDUP_REMOVED lines=9> */
.L_x_2:


//--------------------- .text.kernel              --------------------------
	.section	.text.kernel,"ax",@progbits
	.align	128
        .global         kernel
        .type           kernel,@function
        .size           kernel,(.L_x_3 - kernel)
        .other          kernel,@"STO_CUDA_ENTRY STV_DEFAULT"
kernel:
.text.kernel:
[----:B------:R-:W-:Y:S08]  /*0000*/  LDC R1, c[0x0][0x37c] ;  /* 0x0000df00ff017b82 */ /* 0x000ff00000000800 */
[----:B------:R-:W0:Y:S01]  /*0010*/  LDC.64 R2, c[0x0][0x380] ;  /* 0x0000e000ff027b82 */ /* 0x000e220000000a00 */
[----:B------:R-:W0:Y:S01]  /*0020*/  LDCU.64 UR4, c[0x0][0x358] ;  /* 0x00006b00ff0477ac */ /* 0x000e220008000a00 */
[----:B------:R-:W-:-:S05]  /*0030*/  HFMA2 R5, -RZ, RZ, 0, 2.98023223876953125e-07 ;  /* 0x00000005ff057431 */ /* 0x000fca00000001ff */
[----:B0-----:R-:W-:Y:S01]  /*0040*/  STG.E desc[UR4][R2.64], R5 ;  /* 0x0000000502007986 */ /* 0x001fe2000c101904 */
[----:B------:R-:W-:Y:S05]  /*0050*/  EXIT ;  /* 0x000000000000794d */ /* 0x000fea0003800000 */
.L_x_1:
        /* <DEDUP_REMOVED lines=10> */
.L_x_3:


//--------------------- .nv.shared.reserved.0     --------------------------
	.section	.nv.shared.reserved.0,"aw",@nobits
	.weak		__nv_reservedSMEM_offset_0_alias
	.size		__nv_reservedSMEM_offset_0_alias, 0, 64
	.other		__nv_reservedSMEM_offset_0_alias,@"STO_CUDA_RESERVED_SHARED STV_DEFAULT"
__nv_reservedSMEM_offset_0_alias:
	.zero		0
	.zero		64


//--------------------- .nv.constant0.kernel_2    --------------------------
	.section	.nv.constant0.kernel_2,"a",@progbits
	.sectionflags	@""
	.align	4
.nv.constant0.kernel_2:
	.zero		912


//--------------------- .nv.constant0.kernel      --------------------------
	.section	.nv.constant0.kernel,"a",@progbits
	.sectionflags	@""
	.align	4
.nv.constant0.kernel:
	.zero		904


//--------------------- SYMBOLS --------------------------

	.type		.nv.reservedSmem.offset0,@object
	.size		.nv.reservedSmem.offset0,0x4
